//
// Generated by NVIDIA NVVM Compiler
//
// Compiler Build ID: CL-36424714
// Cuda compilation tools, release 13.0, V13.0.88
// Based on NVVM 20.0.0
//

.version 9.0
.target sm_100
.address_size 64

	// .globl	_Z4axpyIfEvjT_PKS0_PS0_

.visible .entry _Z4axpyIfEvjT_PKS0_PS0_(
	.param .u32 _Z4axpyIfEvjT_PKS0_PS0__param_0,
	.param .f32 _Z4axpyIfEvjT_PKS0_PS0__param_1,
	.param .u64 .ptr .align 1 _Z4axpyIfEvjT_PKS0_PS0__param_2,
	.param .u64 .ptr .align 1 _Z4axpyIfEvjT_PKS0_PS0__param_3
)
{
	.reg .pred 	%p<3>;
	.reg .b32 	%r<11>;
	.reg .b32 	%f<5>;
	.reg .b64 	%rd<8>;

	ld.param.u32 	%r6, [_Z4axpyIfEvjT_PKS0_PS0__param_0];
	ld.param.f32 	%f1, [_Z4axpyIfEvjT_PKS0_PS0__param_1];
	ld.param.u64 	%rd3, [_Z4axpyIfEvjT_PKS0_PS0__param_2];
	ld.param.u64 	%rd4, [_Z4axpyIfEvjT_PKS0_PS0__param_3];
	mov.u32 	%r7, %ctaid.x;
	mov.u32 	%r1, %ntid.x;
	mov.u32 	%r8, %tid.x;
	mad.lo.s32 	%r10, %r7, %r1, %r8;
	setp.ge.u32 	%p1, %r10, %r6;
	@%p1 bra 	$L__BB0_3;
	mov.u32 	%r9, %nctaid.x;
	mul.lo.s32 	%r3, %r1, %r9;
	cvta.to.global.u64 	%rd1, %rd3;
	cvta.to.global.u64 	%rd2, %rd4;
$L__BB0_2:
	mul.wide.u32 	%rd5, %r10, 4;
	add.s64 	%rd6, %rd1, %rd5;
	ld.global.f32 	%f2, [%rd6];
	add.s64 	%rd7, %rd2, %rd5;
	ld.global.f32 	%f3, [%rd7];
	fma.rn.f32 	%f4, %f1, %f2, %f3;
	st.global.f32 	[%rd7], %f4;
	add.s32 	%r10, %r10, %r3;
	setp.lt.u32 	%p2, %r10, %r6;
	@%p2 bra 	$L__BB0_2;
$L__BB0_3:
	ret;

}
	// .globl	_Z4axpyIdEvjT_PKS0_PS0_
.visible .entry _Z4axpyIdEvjT_PKS0_PS0_(
	.param .u32 _Z4axpyIdEvjT_PKS0_PS0__param_0,
	.param .f64 _Z4axpyIdEvjT_PKS0_PS0__param_1,
	.param .u64 .ptr .align 1 _Z4axpyIdEvjT_PKS0_PS0__param_2,
	.param .u64 .ptr .align 1 _Z4axpyIdEvjT_PKS0_PS0__param_3
)
{
	.reg .pred 	%p<3>;
	.reg .b32 	%r<11>;
	.reg .b64 	%rd<8>;
	.reg .b64 	%fd<5>;

	ld.param.u32 	%r6, [_Z4axpyIdEvjT_PKS0_PS0__param_0];
	ld.param.f64 	%fd1, [_Z4axpyIdEvjT_PKS0_PS0__param_1];
	ld.param.u64 	%rd3, [_Z4axpyIdEvjT_PKS0_PS0__param_2];
	ld.param.u64 	%rd4, [_Z4axpyIdEvjT_PKS0_PS0__param_3];
	mov.u32 	%r7, %ctaid.x;
	mov.u32 	%r1, %ntid.x;
	mov.u32 	%r8, %tid.x;
	mad.lo.s32 	%r10, %r7, %r1, %r8;
	setp.ge.u32 	%p1, %r10, %r6;
	@%p1 bra 	$L__BB1_3;
	mov.u32 	%r9, %nctaid.x;
	mul.lo.s32 	%r3, %r1, %r9;
	cvta.to.global.u64 	%rd1, %rd3;
	cvta.to.global.u64 	%rd2, %rd4;
$L__BB1_2:
	mul.wide.u32 	%rd5, %r10, 8;
	add.s64 	%rd6, %rd1, %rd5;
	ld.global.f64 	%fd2, [%rd6];
	add.s64 	%rd7, %rd2, %rd5;
	ld.global.f64 	%fd3, [%rd7];
	fma.rn.f64 	%fd4, %fd1, %fd2, %fd3;
	st.global.f64 	[%rd7], %fd4;
	add.s32 	%r10, %r10, %r3;
	setp.lt.u32 	%p2, %r10, %r6;
	@%p2 bra 	$L__BB1_2;
$L__BB1_3:
	ret;

}


// ===== COMPILED SASS (sm_100) =====

	.target	sm_100

	.elftype	@"ET_EXEC"


//--------------------- .note.nv.tkinfo           --------------------------
	.section	.note.nv.tkinfo,"",@"SHT_NOTE"
	.sectionflags	@"SHF_NOTE_NV_TKINFO"
	.tkinfo
        /*0018*/ 	.word	0x00000002
        /*0030*/ 	.string	""
        /*0030*/ 	.string	"ptxas"
        /*0030*/ 	.string	"Cuda compilation tools, release 13.0, V13.0.88"
        /*0030*/ 	.string	"Build cuda_13.0.r13.0/compiler.36424714_0"
        /*0030*/ 	.string	"-arch sm_100 -m 64 "



//--------------------- .note.nv.cuinfo           --------------------------
	.section	.note.nv.cuinfo,"",@"SHT_NOTE"
	.sectionflags	@"SHF_NOTE_NV_CUINFO"
        /*0018*/ 	.short	0x0002
        /*001a*/ 	.short	0x0064
        /*001c*/ 	.short	0x0082
	.zero		2


//--------------------- .nv.info                  --------------------------
	.section	.nv.info,"",@"SHT_CUDA_INFO"
	.align	4


	//----- nvinfo : EIATTR_REGCOUNT
	.align		4
        /*0000*/ 	.byte	0x04, 0x2f
        /*0002*/ 	.short	(.L_1 - .L_0)
	.align		4
.L_0:
        /*0004*/ 	.word	index@(_Z4axpyIfEvjT_PKS0_PS0_)
        /*0008*/ 	.word	0x00000010


	//----- nvinfo : EIATTR_FRAME_SIZE
	.align		4
.L_1:
        /*000c*/ 	.byte	0x04, 0x11
        /*000e*/ 	.short	(.L_3 - .L_2)
	.align		4
.L_2:
        /*0010*/ 	.word	index@(_Z4axpyIfEvjT_PKS0_PS0_)
        /*0014*/ 	.word	0x00000000


	//----- nvinfo : EIATTR_REGCOUNT
	.align		4
.L_3:
        /*0018*/ 	.byte	0x04, 0x2f
        /*001a*/ 	.short	(.L_5 - .L_4)
	.align		4
.L_4:
        /*001c*/ 	.word	index@(_Z4axpyIdEvjT_PKS0_PS0_)
        /*0020*/ 	.word	0x00000010


	//----- nvinfo : EIATTR_FRAME_SIZE
	.align		4
.L_5:
        /*0024*/ 	.byte	0x04, 0x11
        /*0026*/ 	.short	(.L_7 - .L_6)
	.align		4
.L_6:
        /*0028*/ 	.word	index@(_Z4axpyIdEvjT_PKS0_PS0_)
        /*002c*/ 	.word	0x00000000


	//----- nvinfo : EIATTR_MIN_STACK_SIZE
	.align		4
.L_7:
        /*0030*/ 	.byte	0x04, 0x12
        /*0032*/ 	.short	(.L_9 - .L_8)
	.align		4
.L_8:
        /*0034*/ 	.word	index@(_Z4axpyIdEvjT_PKS0_PS0_)
        /*0038*/ 	.word	0x00000000


	//----- nvinfo : EIATTR_MIN_STACK_SIZE
	.align		4
.L_9:
        /*003c*/ 	.byte	0x04, 0x12
        /*003e*/ 	.short	(.L_11 - .L_10)
	.align		4
.L_10:
        /*0040*/ 	.word	index@(_Z4axpyIfEvjT_PKS0_PS0_)
        /*0044*/ 	.word	0x00000000
.L_11:


//--------------------- .nv.compat                --------------------------
	.section	.nv.compat,"",@"SHT_CUDA_COMPAT_INFO"
	.align	4
        /*0000*/ 	.byte	0x02, 0x09, 0x00, 0x00, 0x02, 0x02, 0x01, 0x00, 0x02, 0x05, 0x05, 0x00, 0x03, 0x07, 0x01, 0x01
        /*0010*/ 	.byte	0x02, 0x03, 0x00, 0x00, 0x02, 0x06, 0x01, 0x00, 0x04, 0x0b, 0x08, 0x00, 0x01, 0x00, 0x00, 0x00
        /*0020*/ 	.byte	0x00, 0x00, 0x00, 0x00


//--------------------- .nv.info._Z4axpyIdEvjT_PKS0_PS0_ --------------------------
	.section	.nv.info._Z4axpyIdEvjT_PKS0_PS0_,"",@"SHT_CUDA_INFO"
	.sectionflags	@""
	.align	4


	//----- nvinfo : EIATTR_CUDA_API_VERSION
	.align		4
        /*0000*/ 	.byte	0x04, 0x37
        /*0002*/ 	.short	(.L_13 - .L_12)
.L_12:
        /*0004*/ 	.word	0x00000082


	//----- nvinfo : EIATTR_KPARAM_INFO
	.align		4
.L_13:
        /*0008*/ 	.byte	0x04, 0x17
        /*000a*/ 	.short	(.L_15 - .L_14)
.L_14:
        /*000c*/ 	.word	0x00000000
        /*0010*/ 	.short	0x0003
        /*0012*/ 	.short	0x0018
        /*0014*/ 	.byte	0x00, 0xf5, 0x21, 0x00


	//----- nvinfo : EIATTR_KPARAM_INFO
	.align		4
.L_15:
        /*0018*/ 	.byte	0x04, 0x17
        /*001a*/ 	.short	(.L_17 - .L_16)
.L_16:
        /*001c*/ 	.word	0x00000000
        /*0020*/ 	.short	0x0002
        /*0022*/ 	.short	0x0010
        /*0024*/ 	.byte	0x00, 0xf5, 0x21, 0x00


	//----- nvinfo : EIATTR_KPARAM_INFO
	.align		4
.L_17:
        /*0028*/ 	.byte	0x04, 0x17
        /*002a*/ 	.short	(.L_19 - .L_18)
.L_18:
        /*002c*/ 	.word	0x00000000
        /*0030*/ 	.short	0x0001
        /*0032*/ 	.short	0x0008
        /*0034*/ 	.byte	0x00, 0xf0, 0x21, 0x00


	//----- nvinfo : EIATTR_KPARAM_INFO
	.align		4
.L_19:
        /*0038*/ 	.byte	0x04, 0x17
        /*003a*/ 	.short	(.L_21 - .L_20)
.L_20:
        /*003c*/ 	.word	0x00000000
        /*0040*/ 	.short	0x0000
        /*0042*/ 	.short	0x0000
        /*0044*/ 	.byte	0x00, 0xf0, 0x11, 0x00


	//----- nvinfo : EIATTR_SPARSE_MMA_MASK
	.align		4
.L_21:
        /*0048*/ 	.byte	0x03, 0x50
        /*004a*/ 	.short	0x0000


	//----- nvinfo : EIATTR_MAXREG_COUNT
	.align		4
        /*004c*/ 	.byte	0x03, 0x1b
        /*004e*/ 	.short	0x00ff


	//----- nvinfo : EIATTR_MERCURY_ISA_VERSION
	.align		4
        /*0050*/ 	.byte	0x03, 0x5f
        /*0052*/ 	.short	0x0101


	//----- nvinfo : EIATTR_VRC_CTA_INIT_COUNT
	.align		4
        /*0054*/ 	.byte	0x02, 0x4a
	.zero		1
	.zero		1


	//----- nvinfo : EIATTR_EXIT_INSTR_OFFSETS
	.align		4
        /*0058*/ 	.byte	0x04, 0x1c
        /*005a*/ 	.short	(.L_23 - .L_22)


	//   ....[0]....
.L_22:
        /*005c*/ 	.word	0x00000070


	//   ....[1]....
        /*0060*/ 	.word	0x00000170


	//----- nvinfo : EIATTR_CRS_STACK_SIZE
	.align		4
.L_23:
        /*0064*/ 	.byte	0x04, 0x1e
        /*0066*/ 	.short	(.L_25 - .L_24)
.L_24:
        /*0068*/ 	.word	0x00000000


	//----- nvinfo : EIATTR_CBANK_PARAM_SIZE
	.align		4
.L_25:
        /*006c*/ 	.byte	0x03, 0x19
        /*006e*/ 	.short	0x0020


	//----- nvinfo : EIATTR_PARAM_CBANK
	.align		4
        /*0070*/ 	.byte	0x04, 0x0a
        /*0072*/ 	.short	(.L_27 - .L_26)
	.align		4
.L_26:
        /*0074*/ 	.word	index@(.nv.constant0._Z4axpyIdEvjT_PKS0_PS0_)
        /*0078*/ 	.short	0x0380
        /*007a*/ 	.short	0x0020


	//----- nvinfo : EIATTR_SW_WAR
	.align		4
.L_27:
        /*007c*/ 	.byte	0x04, 0x36
        /*007e*/ 	.short	(.L_29 - .L_28)
.L_28:
        /*0080*/ 	.word	0x00000008
.L_29:


//--------------------- .nv.info._Z4axpyIfEvjT_PKS0_PS0_ --------------------------
	.section	.nv.info._Z4axpyIfEvjT_PKS0_PS0_,"",@"SHT_CUDA_INFO"
	.sectionflags	@""
	.align	4


	//----- nvinfo : EIATTR_CUDA_API_VERSION
	.align		4
        /*0000*/ 	.byte	0x04, 0x37
        /*0002*/ 	.short	(.L_31 - .L_30)
.L_30:
        /*0004*/ 	.word	0x00000082


	//----- nvinfo : EIATTR_KPARAM_INFO
	.align		4
.L_31:
        /*0008*/ 	.byte	0x04, 0x17
        /*000a*/ 	.short	(.L_33 - .L_32)
.L_32:
        /*000c*/ 	.word	0x00000000
        /*0010*/ 	.short	0x0003
        /*0012*/ 	.short	0x0010
        /*0014*/ 	.byte	0x00, 0xf5, 0x21, 0x00


	//----- nvinfo : EIATTR_KPARAM_INFO
	.align		4
.L_33:
        /*0018*/ 	.byte	0x04, 0x17
        /*001a*/ 	.short	(.L_35 - .L_34)
.L_34:
        /*001c*/ 	.word	0x00000000
        /*0020*/ 	.short	0x0002
        /*0022*/ 	.short	0x0008
        /*0024*/ 	.byte	0x00, 0xf5, 0x21, 0x00


	//----- nvinfo : EIATTR_KPARAM_INFO
	.align		4
.L_35:
        /*0028*/ 	.byte	0x04, 0x17
        /*002a*/ 	.short	(.L_37 - .L_36)
.L_36:
        /*002c*/ 	.word	0x00000000
        /*0030*/ 	.short	0x0001
        /*0032*/ 	.short	0x0004
        /*0034*/ 	.byte	0x00, 0xf0, 0x11, 0x00


	//----- nvinfo : EIATTR_KPARAM_INFO
	.align		4
.L_37:
        /*0038*/ 	.byte	0x04, 0x17
        /*003a*/ 	.short	(.L_39 - .L_38)
.L_38:
        /*003c*/ 	.word	0x00000000
        /*0040*/ 	.short	0x0000
        /*0042*/ 	.short	0x0000
        /*0044*/ 	.byte	0x00, 0xf0, 0x11, 0x00


	//----- nvinfo : EIATTR_SPARSE_MMA_MASK
	.align		4
.L_39:
        /*0048*/ 	.byte	0x03, 0x50
        /*004a*/ 	.short	0x0000


	//----- nvinfo : EIATTR_MAXREG_COUNT
	.align		4
        /*004c*/ 	.byte	0x03, 0x1b
        /*004e*/ 	.short	0x00ff


	//----- nvinfo : EIATTR_MERCURY_ISA_VERSION
	.align		4
        /*0050*/ 	.byte	0x03, 0x5f
        /*0052*/ 	.short	0x0101


	//----- nvinfo : EIATTR_VRC_CTA_INIT_COUNT
	.align		4
        /*0054*/ 	.byte	0x02, 0x4a
	.zero		1
	.zero		1


	//----- nvinfo : EIATTR_EXIT_INSTR_OFFSETS
	.align		4
        /*0058*/ 	.byte	0x04, 0x1c
        /*005a*/ 	.short	(.L_41 - .L_40)


	//   ....[0]....
.L_40:
        /*005c*/ 	.word	0x00000070


	//   ....[1]....
        /*0060*/ 	.word	0x00000170


	//----- nvinfo : EIATTR_CRS_STACK_SIZE
	.align		4
.L_41:
        /*0064*/ 	.byte	0x04, 0x1e
        /*0066*/ 	.short	(.L_43 - .L_42)
.L_42:
        /*0068*/ 	.word	0x00000000


	//----- nvinfo : EIATTR_CBANK_PARAM_SIZE
	.align		4
.L_43:
        /*006c*/ 	.byte	0x03, 0x19
        /*006e*/ 	.short	0x0018


	//----- nvinfo : EIATTR_PARAM_CBANK
	.align		4
        /*0070*/ 	.byte	0x04, 0x0a
        /*0072*/ 	.short	(.L_45 - .L_44)
	.align		4
.L_44:
        /*0074*/ 	.word	index@(.nv.constant0._Z4axpyIfEvjT_PKS0_PS0_)
        /*0078*/ 	.short	0x0380
        /*007a*/ 	.short	0x0018


	//----- nvinfo : EIATTR_SW_WAR
	.align		4
.L_45:
        /*007c*/ 	.byte	0x04, 0x36
        /*007e*/ 	.short	(.L_47 - .L_46)
.L_46:
        /*0080*/ 	.word	0x00000008
.L_47:


//--------------------- .nv.callgraph             --------------------------
	.section	.nv.callgraph,"",@"SHT_CUDA_CALLGRAPH"
	.align	4
	.sectionentsize	8
	.align		4
        /*0000*/ 	.word	0x00000000
	.align		4
        /*0004*/ 	.word	0xffffffff
	.align		4
        /*0008*/ 	.word	0x00000000
	.align		4
        /*000c*/ 	.word	0xfffffffe
	.align		4
        /*0010*/ 	.word	0x00000000
	.align		4
        /*0014*/ 	.word	0xfffffffd
	.align		4
        /*0018*/ 	.word	0x00000000
	.align		4
        /*001c*/ 	.word	0xfffffffc


//--------------------- .text._Z4axpyIdEvjT_PKS0_PS0_ --------------------------
	.section	.text._Z4axpyIdEvjT_PKS0_PS0_,"ax",@progbits
	.align	128
        .global         _Z4axpyIdEvjT_PKS0_PS0_
        .type           _Z4axpyIdEvjT_PKS0_PS0_,@function
        .size           _Z4axpyIdEvjT_PKS0_PS0_,(.L_x_4 - _Z4axpyIdEvjT_PKS0_PS0_)
        .other          _Z4axpyIdEvjT_PKS0_PS0_,@"STO_CUDA_ENTRY STV_DEFAULT"
_Z4axpyIdEvjT_PKS0_PS0_:
.text._Z4axpyIdEvjT_PKS0_PS0_:
[----:B------:R-:W-:Y:S01]  /*0000*/  LDC R1, c[0x0][0x37c] ;  /* 0x0000df00ff017b82 */ /* 0x000fe20000000800 */
[----:B------:R-:W0:Y:S07]  /*0010*/  S2R R0, SR_TID.X ;  /* 0x0000000000007919 */ /* 0x000e2e0000002100 */
[----:B------:R-:W0:Y:S01]  /*0020*/  S2UR UR4, SR_CTAID.X ;  /* 0x00000000000479c3 */ /* 0x000e220000002500 */
[----:B------:R-:W1:Y:S07]  /*0030*/  LDCU UR5, c[0x0][0x380] ;  /* 0x00007000ff0577ac */ /* 0x000e6e0008000800 */
[----:B------:R-:W0:Y:S02]  /*0040*/  LDC R13, c[0x0][0x360] ;  /* 0x0000d800ff0d7b82 */ /* 0x000e240000000800 */
[----:B0-----:R-:W-:-:S05]  /*0050*/  IMAD R0, R13, UR4, R0 ;  /* 0x000000040d007c24 */ /* 0x001fca000f8e0200 */
[----:B-1----:R-:W-:-:S13]  /*0060*/  ISETP.GE.U32.AND P0, PT, R0, UR5, PT ;  /* 0x0000000500007c0c */ /* 0x002fda000bf06070 */
[----:B------:R-:W-:Y:S05]  /*0070*/  @P0 EXIT ;  /* 0x000000000000094d */ /* 0x000fea0003800000 */
[----:B------:R-:W0:Y:S01]  /*0080*/  LDC.64 R8, c[0x0][0x390] ;  /* 0x0000e400ff087b82 */ /* 0x000e220000000a00 */
[----:B------:R-:W1:Y:S01]  /*0090*/  LDCU UR4, c[0x0][0x370] ;  /* 0x00006e00ff0477ac */ /* 0x000e620008000800 */
[----:B------:R-:W2:Y:S06]  /*00a0*/  LDCU.64 UR6, c[0x0][0x358] ;  /* 0x00006b00ff0677ac */ /* 0x000eac0008000a00 */
[----:B------:R-:W3:Y:S01]  /*00b0*/  LDC.64 R10, c[0x0][0x398] ;  /* 0x0000e600ff0a7b82 */ /* 0x000ee20000000a00 */
[----:B------:R-:W4:Y:S01]  /*00c0*/  LDCU.64 UR8, c[0x0][0x388] ;  /* 0x00007100ff0877ac */ /* 0x000f220008000a00 */
[----:B-1----:R-:W-:-:S07]  /*00d0*/  IMAD R13, R13, UR4, RZ ;  /* 0x000000040d0d7c24 */ /* 0x002fce000f8e02ff */
.L_x_0:
[----:B0-----:R-:W-:-:S04]  /*00e0*/  IMAD.WIDE.U32 R2, R0, 0x8, R8 ;  /* 0x0000000800027825 */ /* 0x001fc800078e0008 */
[----:B-1-3--:R-:W-:Y:S02]  /*00f0*/  IMAD.WIDE.U32 R4, R0, 0x8, R10 ;  /* 0x0000000800047825 */ /* 0x00afe400078e000a */
[----:B--2---:R-:W4:Y:S04]  /*0100*/  LDG.E.64 R2, desc[UR6][R2.64] ;  /* 0x0000000602027981 */ /* 0x004f28000c1e1b00 */
[----:B------:R-:W4:Y:S01]  /*0110*/  LDG.E.64 R6, desc[UR6][R4.64] ;  /* 0x0000000604067981 */ /* 0x000f22000c1e1b00 */
[----:B------:R-:W-:-:S04]  /*0120*/  IADD3 R0, PT, PT, R13, R0, RZ ;  /* 0x000000000d007210 */ /* 0x000fc80007ffe0ff */
[----:B------:R-:W-:Y:S01]  /*0130*/  ISETP.GE.U32.AND P0, PT, R0, UR5, PT ;  /* 0x0000000500007c0c */ /* 0x000fe2000bf06070 */
[----:B----4-:R-:W-:-:S07]  /*0140*/  DFMA R6, R2, UR8, R6 ;  /* 0x0000000802067c2b */ /* 0x010fce0008000006 */
[----:B------:R1:W-:Y:S05]  /*0150*/  STG.E.64 desc[UR6][R4.64], R6 ;  /* 0x0000000604007986 */ /* 0x0003ea000c101b06 */
[----:B------:R-:W-:Y:S05]  /*0160*/  @!P0 BRA `(.L_x_0) ;  /* 0xfffffffc00dc8947 */ /* 0x000fea000383ffff */
[----:B------:R-:W-:Y:S05]  /*0170*/  EXIT ;  /* 0x000000000000794d */ /* 0x000fea0003800000 */
.L_x_1:
[----:B------:R-:W-:-:S00]  /*0180*/  BRA `(.L_x_1) ;  /* 0xfffffffc00fc7947 */ /* 0x000fc0000383ffff */
[----:B------:R-:W-:-:S00]  /*0190*/  NOP ;  /* 0x0000000000007918 */ /* 0x000fc00000000000 */
        /* <DEDUP_REMOVED lines=14> */
.L_x_4:


//--------------------- .text._Z4axpyIfEvjT_PKS0_PS0_ --------------------------
	.section	.text._Z4axpyIfEvjT_PKS0_PS0_,"ax",@progbits
	.align	128
        .global         _Z4axpyIfEvjT_PKS0_PS0_
        .type           _Z4axpyIfEvjT_PKS0_PS0_,@function
        .size           _Z4axpyIfEvjT_PKS0_PS0_,(.L_x_5 - _Z4axpyIfEvjT_PKS0_PS0_)
        .other          _Z4axpyIfEvjT_PKS0_PS0_,@"STO_CUDA_ENTRY STV_DEFAULT"
_Z4axpyIfEvjT_PKS0_PS0_:
.text._Z4axpyIfEvjT_PKS0_PS0_:
        /* <DEDUP_REMOVED lines=12> */
[----:B------:R-:W4:Y:S01]  /*00c0*/  LDCU UR8, c[0x0][0x384] ;  /* 0x00007080ff0877ac */ /* 0x000f220008000800 */
[----:B-1----:R-:W-:-:S07]  /*00d0*/  IMAD R11, R11, UR4, RZ ;  /* 0x000000040b0b7c24 */ /* 0x002fce000f8e02ff */
.L_x_2:
[----:B0-----:R-:W-:-:S04]  /*00e0*/  IMAD.WIDE.U32 R2, R0, 0x4, R6 ;  /* 0x0000000400027825 */ /* 0x001fc800078e0006 */
[----:B-1-3--:R-:W-:Y:S02]  /*00f0*/  IMAD.WIDE.U32 R4, R0, 0x4, R8 ;  /* 0x0000000400047825 */ /* 0x00afe400078e0008 */
[----:B--2---:R-:W4:Y:S04]  /*0100*/  LDG.E R2, desc[UR6][R2.64] ;  /* 0x0000000602027981 */ /* 0x004f28000c1e1900 */
[----:B------:R-:W4:Y:S01]  /*0110*/  LDG.E R13, desc[UR6][R4.64] ;  /* 0x00000006040d7981 */ /* 0x000f22000c1e1900 */
[----:B------:R-:W-:-:S04]  /*0120*/  IADD3 R0, PT, PT, R11, R0, RZ ;  /* 0x000000000b007210 */ /* 0x000fc80007ffe0ff */
[----:B------:R-:W-:Y:S01]  /*0130*/  ISETP.GE.U32.AND P0, PT, R0, UR5, PT ;  /* 0x0000000500007c0c */ /* 0x000fe2000bf06070 */
[----:B----4-:R-:W-:-:S05]  /*0140*/  FFMA R13, R2, UR8, R13 ;  /* 0x00000008020d7c23 */ /* 0x010fca000800000d */
[----:B------:R1:W-:Y:S07]  /*0150*/  STG.E desc[UR6][R4.64], R13 ;  /* 0x0000000d04007986 */ /* 0x0003ee000c101906 */
[----:B------:R-:W-:Y:S05]  /*0160*/  @!P0 BRA `(.L_x_2) ;  /* 0xfffffffc00dc8947 */ /* 0x000fea000383ffff */
[----:B------:R-:W-:Y:S05]  /*0170*/  EXIT ;  /* 0x000000000000794d */ /* 0x000fea0003800000 */
.L_x_3:
        /* <DEDUP_REMOVED lines=16> */
.L_x_5:


//--------------------- .nv.shared.reserved.0     --------------------------
	.section	.nv.shared.reserved.0,"aw",@nobits
	.weak		__nv_reservedSMEM_offset_0_alias
	.size		__nv_reservedSMEM_offset_0_alias, 0, 64
	.other		__nv_reservedSMEM_offset_0_alias,@"STO_CUDA_RESERVED_SHARED STV_DEFAULT"
__nv_reservedSMEM_offset_0_alias:
	.zero		0
	.zero		64


//--------------------- .nv.constant0._Z4axpyIdEvjT_PKS0_PS0_ --------------------------
	.section	.nv.constant0._Z4axpyIdEvjT_PKS0_PS0_,"a",@progbits
	.sectionflags	@""
	.align	4
.nv.constant0._Z4axpyIdEvjT_PKS0_PS0_:
	.zero		928


//--------------------- .nv.constant0._Z4axpyIfEvjT_PKS0_PS0_ --------------------------
	.section	.nv.constant0._Z4axpyIfEvjT_PKS0_PS0_,"a",@progbits
	.sectionflags	@""
	.align	4
.nv.constant0._Z4axpyIfEvjT_PKS0_PS0_:
	.zero		920


//--------------------- SYMBOLS --------------------------

	.type		.nv.reservedSmem.offset0,@object
	.size		.nv.reservedSmem.offset0,0x4
